	.headerflags	@"EF_CUDA_TEXMODE_UNIFIED EF_CUDA_64BIT_ADDRESS EF_CUDA_ACCELERATORS EF_CUDA_SM90 EF_CUDA_VIRTUAL_SM(EF_CUDA_SM90)"
	.elftype	@"ET_EXEC"


//--------------------- .nv.info                  --------------------------
	.section	.nv.info,"",@"SHT_CUDA_INFO"
	.align	4


	//----- nvinfo : EIATTR_REGCOUNT
	.align		4
        /*0000*/ 	.byte	0x04, 0x2f
        /*0002*/ 	.short	(.L_3 - .L_2)
	.align		4
.L_2:
        /*0004*/ 	.word	index@(triton_poi_fused_cat_relu_69)
        /*0008*/ 	.word	0x00000044


	//----- nvinfo : EIATTR_MIN_STACK_SIZE
	.align		4
.L_3:
        /*000c*/ 	.byte	0x04, 0x12
        /*000e*/ 	.short	(.L_5 - .L_4)
	.align		4
.L_4:
        /*0010*/ 	.word	index@(triton_poi_fused_cat_relu_69)
        /*0014*/ 	.word	0x00000000


	//----- nvinfo : EIATTR_FRAME_SIZE
	.align		4
.L_5:
        /*0018*/ 	.byte	0x04, 0x11
        /*001a*/ 	.short	(.L_7 - .L_6)
	.align		4
.L_6:
        /*001c*/ 	.word	index@(triton_poi_fused_cat_relu_69)
        /*0020*/ 	.word	0x00000000


	//----- nvinfo : EIATTR_MIN_STACK_SIZE
	.align		4
.L_7:
        /*0024*/ 	.byte	0x04, 0x12
        /*0026*/ 	.short	(.L_9 - .L_8)
	.align		4
.L_8:
        /*0028*/ 	.word	index@(triton_poi_fused_cat_relu_69)
        /*002c*/ 	.word	0x00000000
.L_9:


//--------------------- .nv.info.triton_poi_fused_cat_relu_69 --------------------------
	.section	.nv.info.triton_poi_fused_cat_relu_69,"",@"SHT_CUDA_INFO"
	.sectionflags	@""
	.align	4


	//----- nvinfo : EIATTR_CUDA_API_VERSION
	.align		4
        /*0000*/ 	.byte	0x04, 0x37
        /*0002*/ 	.short	(.L_11 - .L_10)
.L_10:
        /*0004*/ 	.word	0x0000007c


	//----- nvinfo : EIATTR_KPARAM_INFO
	.align		4
.L_11:
        /*0008*/ 	.byte	0x04, 0x17
        /*000a*/ 	.short	(.L_13 - .L_12)
.L_12:
        /*000c*/ 	.word	0x00000000
        /*0010*/ 	.short	0x000d
        /*0012*/ 	.short	0x0064
        /*0014*/ 	.byte	0x00, 0xf0, 0x11, 0x00


	//----- nvinfo : EIATTR_KPARAM_INFO
	.align		4
.L_13:
        /*0018*/ 	.byte	0x04, 0x17
        /*001a*/ 	.short	(.L_15 - .L_14)
.L_14:
        /*001c*/ 	.word	0x00000000
        /*0020*/ 	.short	0x000c
        /*0022*/ 	.short	0x0060
        /*0024*/ 	.byte	0x00, 0xf0, 0x11, 0x00


	//----- nvinfo : EIATTR_KPARAM_INFO
	.align		4
.L_15:
        /*0028*/ 	.byte	0x04, 0x17
        /*002a*/ 	.short	(.L_17 - .L_16)
.L_16:
        /*002c*/ 	.word	0x00000000
        /*0030*/ 	.short	0x000b
        /*0032*/ 	.short	0x0058
        /*0034*/ 	.byte	0x00, 0xf4, 0x21, 0x00


	//----- nvinfo : EIATTR_KPARAM_INFO
	.align		4
.L_17:
        /*0038*/ 	.byte	0x04, 0x17
        /*003a*/ 	.short	(.L_19 - .L_18)
.L_18:
        /*003c*/ 	.word	0x00000000
        /*0040*/ 	.short	0x000a
        /*0042*/ 	.short	0x0050
        /*0044*/ 	.byte	0x00, 0xf4, 0x21, 0x00


	//----- nvinfo : EIATTR_KPARAM_INFO
	.align		4
.L_19:
        /*0048*/ 	.byte	0x04, 0x17
        /*004a*/ 	.short	(.L_21 - .L_20)
.L_20:
        /*004c*/ 	.word	0x00000000
        /*0050*/ 	.short	0x0009
        /*0052*/ 	.short	0x0048
        /*0054*/ 	.byte	0x00, 0xf4, 0x21, 0x00


	//----- nvinfo : EIATTR_KPARAM_INFO
	.align		4
.L_21:
        /*0058*/ 	.byte	0x04, 0x17
        /*005a*/ 	.short	(.L_23 - .L_22)
.L_22:
        /*005c*/ 	.word	0x00000000
        /*0060*/ 	.short	0x0008
        /*0062*/ 	.short	0x0040
        /*0064*/ 	.byte	0x00, 0xf4, 0x21, 0x00


	//----- nvinfo : EIATTR_KPARAM_INFO
	.align		4
.L_23:
        /*0068*/ 	.byte	0x04, 0x17
        /*006a*/ 	.short	(.L_25 - .L_24)
.L_24:
        /*006c*/ 	.word	0x00000000
        /*0070*/ 	.short	0x0007
        /*0072*/ 	.short	0x0038
        /*0074*/ 	.byte	0x00, 0xf4, 0x21, 0x00


	//----- nvinfo : EIATTR_KPARAM_INFO
	.align		4
.L_25:
        /*0078*/ 	.byte	0x04, 0x17
        /*007a*/ 	.short	(.L_27 - .L_26)
.L_26:
        /*007c*/ 	.word	0x00000000
        /*0080*/ 	.short	0x0006
        /*0082*/ 	.short	0x0030
        /*0084*/ 	.byte	0x00, 0xf4, 0x21, 0x00


	//----- nvinfo : EIATTR_KPARAM_INFO
	.align		4
.L_27:
        /*0088*/ 	.byte	0x04, 0x17
        /*008a*/ 	.short	(.L_29 - .L_28)
.L_28:
        /*008c*/ 	.word	0x00000000
        /*0090*/ 	.short	0x0005
        /*0092*/ 	.short	0x0028
        /*0094*/ 	.byte	0x00, 0xf4, 0x21, 0x00


	//----- nvinfo : EIATTR_KPARAM_INFO
	.align		4
.L_29:
        /*0098*/ 	.byte	0x04, 0x17
        /*009a*/ 	.short	(.L_31 - .L_30)
.L_30:
        /*009c*/ 	.word	0x00000000
        /*00a0*/ 	.short	0x0004
        /*00a2*/ 	.short	0x0020
        /*00a4*/ 	.byte	0x00, 0xf4, 0x21, 0x00


	//----- nvinfo : EIATTR_KPARAM_INFO
	.align		4
.L_31:
        /*00a8*/ 	.byte	0x04, 0x17
        /*00aa*/ 	.short	(.L_33 - .L_32)
.L_32:
        /*00ac*/ 	.word	0x00000000
        /*00b0*/ 	.short	0x0003
        /*00b2*/ 	.short	0x0018
        /*00b4*/ 	.byte	0x00, 0xf4, 0x21, 0x00


	//----- nvinfo : EIATTR_KPARAM_INFO
	.align		4
.L_33:
        /*00b8*/ 	.byte	0x04, 0x17
        /*00ba*/ 	.short	(.L_35 - .L_34)
.L_34:
        /*00bc*/ 	.word	0x00000000
        /*00c0*/ 	.short	0x0002
        /*00c2*/ 	.short	0x0010
        /*00c4*/ 	.byte	0x00, 0xf4, 0x21, 0x00


	//----- nvinfo : EIATTR_KPARAM_INFO
	.align		4
.L_35:
        /*00c8*/ 	.byte	0x04, 0x17
        /*00ca*/ 	.short	(.L_37 - .L_36)
.L_36:
        /*00cc*/ 	.word	0x00000000
        /*00d0*/ 	.short	0x0001
        /*00d2*/ 	.short	0x0008
        /*00d4*/ 	.byte	0x00, 0xf4, 0x21, 0x00


	//----- nvinfo : EIATTR_KPARAM_INFO
	.align		4
.L_37:
        /*00d8*/ 	.byte	0x04, 0x17
        /*00da*/ 	.short	(.L_39 - .L_38)
.L_38:
        /*00dc*/ 	.word	0x00000000
        /*00e0*/ 	.short	0x0000
        /*00e2*/ 	.short	0x0000
        /*00e4*/ 	.byte	0x00, 0xf4, 0x21, 0x00


	//----- nvinfo : EIATTR_SPARSE_MMA_MASK
	.align		4
.L_39:
        /*00e8*/ 	.byte	0x03, 0x50
        /*00ea*/ 	.short	0x0000


	//----- nvinfo : EIATTR_MAXREG_COUNT
	.align		4
        /*00ec*/ 	.byte	0x03, 0x1b
        /*00ee*/ 	.short	0x00ff


	//----- nvinfo : EIATTR_EXIT_INSTR_OFFSETS
	.align		4
        /*00f0*/ 	.byte	0x04, 0x1c
        /*00f2*/ 	.short	(.L_41 - .L_40)


	//   ....[0]....
.L_40:
        /*00f4*/ 	.word	0x00001b30


	//   ....[1]....
        /*00f8*/ 	.word	0x00001b50


	//----- nvinfo : EIATTR_REQNTID
	.align		4
.L_41:
        /*00fc*/ 	.byte	0x04, 0x10
        /*00fe*/ 	.short	(.L_43 - .L_42)
.L_42:
        /*0100*/ 	.word	0x00000080
        /*0104*/ 	.word	0x00000001
        /*0108*/ 	.word	0x00000001


	//----- nvinfo : EIATTR_CBANK_PARAM_SIZE
	.align		4
.L_43:
        /*010c*/ 	.byte	0x03, 0x19
        /*010e*/ 	.short	0x0068


	//----- nvinfo : EIATTR_PARAM_CBANK
	.align		4
        /*0110*/ 	.byte	0x04, 0x0a
        /*0112*/ 	.short	(.L_45 - .L_44)
	.align		4
.L_44:
        /*0114*/ 	.word	index@(.nv.constant0.triton_poi_fused_cat_relu_69)
        /*0118*/ 	.short	0x0210
        /*011a*/ 	.short	0x0068


	//----- nvinfo : EIATTR_SW_WAR
	.align		4
.L_45:
        /*011c*/ 	.byte	0x04, 0x36
        /*011e*/ 	.short	(.L_47 - .L_46)
.L_46:
        /*0120*/ 	.word	0x00000008
.L_47:


//--------------------- .nv.callgraph             --------------------------
	.section	.nv.callgraph,"",@"SHT_CUDA_CALLGRAPH"
	.align	4
	.sectionentsize	8
	.align		4
        /*0000*/ 	.word	0x00000000
	.align		4
        /*0004*/ 	.word	0xffffffff
	.align		4
        /*0008*/ 	.word	0x00000000
	.align		4
        /*000c*/ 	.word	0xfffffffe
	.align		4
        /*0010*/ 	.word	0x00000000
	.align		4
        /*0014*/ 	.word	0xfffffffd
	.align		4
        /*0018*/ 	.word	0x00000000
	.align		4
        /*001c*/ 	.word	0xfffffffc


//--------------------- .nv.constant4             --------------------------
	.section	.nv.constant4,"a",@progbits
	.align	8
	.align		8
.nv.constant4:
        /*0000*/ 	.dword	_$_str
	.align		8
        /*0008*/ 	.dword	_$_str_$_2


//--------------------- .text.triton_poi_fused_cat_relu_69 --------------------------
	.section	.text.triton_poi_fused_cat_relu_69,"ax",@progbits
	.align	128
        .global         triton_poi_fused_cat_relu_69
        .type           triton_poi_fused_cat_relu_69,@function
        .size           triton_poi_fused_cat_relu_69,(.L_x_1 - triton_poi_fused_cat_relu_69)
        .other          triton_poi_fused_cat_relu_69,@"STO_CUDA_ENTRY STV_DEFAULT"
triton_poi_fused_cat_relu_69:
.text.triton_poi_fused_cat_relu_69:
[----:B------:R-:W0:Y:S01]  /*0000*/  LDC R1, c[0x0][0x28] ;  /* 0x00000a00ff017b82 */ /* 0x000e220000000800 */
[----:B------:R-:W1:Y:S07]  /*0010*/  S2R R2, SR_TID.X ;  /* 0x0000000000027919 */ /* 0x000e6e0000002100 */
[----:B------:R-:W2:Y:S01]  /*0020*/  S2UR UR4, SR_CTAID.X ;  /* 0x00000000000479c3 */ /* 0x000ea20000002500 */
[----:B------:R-:W-:Y:S02]  /*0030*/  CS2R R16, SRZ ;  /* 0x0000000000107805 */ /* 0x000fe4000001ff00 */
[----:B------:R-:W-:Y:S01]  /*0040*/  CS2R R18, SRZ ;  /* 0x0000000000127805 */ /* 0x000fe2000001ff00 */
[----:B------:R-:W3:Y:S04]  /*0050*/  S2R R37, SR_CTAID.Y ;  /* 0x0000000000257919 */ /* 0x000ee80000002600 */
[----:B------:R-:W4:Y:S01]  /*0060*/  LDC.64 R6, c[0x0][0x248] ;  /* 0x00009200ff067b82 */ /* 0x000f220000000a00 */
[----:B------:R-:W-:-:S02]  /*0070*/  CS2R R24, SRZ ;  /* 0x0000000000187805 */ /* 0x000fc4000001ff00 */
[----:B------:R-:W-:-:S05]  /*0080*/  CS2R R26, SRZ ;  /* 0x00000000001a7805 */ /* 0x000fca000001ff00 */
[----:B------:R-:W5:Y:S01]  /*0090*/  LDC.64 R48, c[0x0][0x240] ;  /* 0x00009000ff307b82 */ /* 0x000f620000000a00 */
[----:B--2---:R-:W-:-:S07]  /*00a0*/  USHF.L.U32 UR4, UR4, 0x2, URZ ;  /* 0x0000000204047899 */ /* 0x004fce000800063f */
[----:B------:R-:W2:Y:S01]  /*00b0*/  LDC.64 R42, c[0x0][0x238] ;  /* 0x00008e00ff2a7b82 */ /* 0x000ea20000000a00 */
[----:B-1----:R-:W-:Y:S01]  /*00c0*/  IMAD.SHL.U32 R0, R2, 0x4, RZ ;  /* 0x0000000402007824 */ /* 0x002fe200078e00ff */
[----:B------:R-:W-:Y:S02]  /*00d0*/  SHF.R.U32.HI R3, RZ, 0x6, R2 ;  /* 0x00000006ff037819 */ /* 0x000fe40000011602 */
[----:B------:R-:W-:Y:S02]  /*00e0*/  CS2R R8, SRZ ;  /* 0x0000000000087805 */ /* 0x000fe4000001ff00 */
[----:B------:R-:W-:Y:S02]  /*00f0*/  CS2R R10, SRZ ;  /* 0x00000000000a7805 */ /* 0x000fe4000001ff00 */
[----:B------:R-:W-:Y:S02]  /*0100*/  CS2R R28, SRZ ;  /* 0x00000000001c7805 */ /* 0x000fe4000001ff00 */
[----:B------:R-:W-:-:S02]  /*0110*/  LOP3.LUT R0, R0, 0xfc, RZ, 0xc0, !PT ;  /* 0x000000fc00007812 */ /* 0x000fc400078ec0ff */
[----:B------:R-:W-:Y:S02]  /*0120*/  CS2R R30, SRZ ;  /* 0x00000000001e7805 */ /* 0x000fe4000001ff00 */
[----:B------:R-:W-:Y:S02]  /*0130*/  SGXT.U32 R3, R3, 0x1 ;  /* 0x000000010303781a */ /* 0x000fe40000000000 */
[----:B------:R-:W-:Y:S02]  /*0140*/  CS2R R32, SRZ ;  /* 0x0000000000207805 */ /* 0x000fe4000001ff00 */
[----:B------:R-:W-:Y:S01]  /*0150*/  CS2R R34, SRZ ;  /* 0x0000000000227805 */ /* 0x000fe2000001ff00 */
[----:B---3--:R-:W-:Y:S01]  /*0160*/  IMAD R37, R37, 0x100, R0 ;  /* 0x0000010025257824 */ /* 0x008fe200078e0200 */
[----:B------:R-:W-:Y:S01]  /*0170*/  LOP3.LUT R3, R3, UR4, RZ, 0xfc, !PT ;  /* 0x0000000403037c12 */ /* 0x000fe2000f8efcff */
[----:B------:R-:W-:Y:S01]  /*0180*/  ULDC.64 UR4, c[0x0][0x208] ;  /* 0x0000820000047ab9 */ /* 0x000fe20000000a00 */
[----:B------:R-:W-:Y:S01]  /*0190*/  CS2R R44, SRZ ;  /* 0x00000000002c7805 */ /* 0x000fe2000001ff00 */
[----:B------:R-:W-:Y:S01]  /*01a0*/  IMAD.HI R4, R37, 0x3e0f83e1, RZ ;  /* 0x3e0f83e125047827 */ /* 0x000fe200078e02ff */
[----:B------:R-:W-:-:S02]  /*01b0*/  ISETP.GE.AND P1, PT, R3, 0x4, PT ;  /* 0x000000040300780c */ /* 0x000fc40003f26270 */
[----:B------:R-:W-:Y:S01]  /*01c0*/  CS2R R46, SRZ ;  /* 0x00000000002e7805 */ /* 0x000fe2000001ff00 */
[----:B------:R-:W1:Y:S01]  /*01d0*/  LDC.64 R52, c[0x0][0x250] ;  /* 0x00009400ff347b82 */ /* 0x000e620000000a00 */
[----:B------:R-:W-:Y:S02]  /*01e0*/  SHF.R.U32.HI R5, RZ, 0x1f, R4 ;  /* 0x0000001fff057819 */ /* 0x000fe40000011604 */
[----:B------:R-:W-:Y:S02]  /*01f0*/  ISETP.LT.AND P2, PT, R37, 0x1080, !P1 ;  /* 0x000010802500780c */ /* 0x000fe40004f41270 */
[----:B------:R-:W-:-:S03]  /*0200*/  LEA.HI.SX32 R4, R4, R5, 0x18 ;  /* 0x0000000504047211 */ /* 0x000fc600078fc2ff */
[----:B------:R-:W3:Y:S02]  /*0210*/  LDC.64 R50, c[0x0][0x258] ;  /* 0x00009600ff327b82 */ /* 0x000ee40000000a00 */
[----:B------:R-:W-:-:S04]  /*0220*/  IMAD R2, R4, -0x420, R37 ;  /* 0xfffffbe004027824 */ /* 0x000fc800078e0225 */
[C---:B----4-:R-:W-:Y:S01]  /*0230*/  IMAD.WIDE R6, R2.reuse, 0x4, R6 ;  /* 0x0000000402067825 */ /* 0x050fe200078e0206 */
[----:B------:R-:W-:Y:S02]  /*0240*/  ISETP.GT.AND P3, PT, R2, 0x36f, P2 ;  /* 0x0000036f0200780c */ /* 0x000fe40001764270 */
[----:B------:R-:W-:Y:S02]  /*0250*/  CS2R R14, SRZ ;  /* 0x00000000000e7805 */ /* 0x000fe4000001ff00 */
[----:B------:R-:W-:Y:S02]  /*0260*/  CS2R R20, SRZ ;  /* 0x0000000000147805 */ /* 0x000fe4000001ff00 */
[----:B------:R-:W-:Y:S01]  /*0270*/  CS2R R22, SRZ ;  /* 0x0000000000167805 */ /* 0x000fe2000001ff00 */
[----:B------:R-:W4:Y:S08]  /*0280*/  LDC.64 R56, c[0x0][0x210] ;  /* 0x00008400ff387b82 */ /* 0x000f300000000a00 */
[----:B------:R-:W1:Y:S01]  /*0290*/  LDC.64 R60, c[0x0][0x230] ;  /* 0x00008c00ff3c7b82 */ /* 0x000e620000000a00 */
[----:B------:R-:W4:Y:S01]  /*02a0*/  @P3 LDG.E.EL.128 R16, desc[UR4][R6.64+-0xdc0] ;  /* 0xfff2400406103981 */ /* 0x000f22000c2e1d00 */
[----:B------:R-:W-:-:S02]  /*02b0*/  ISETP.GE.AND P0, PT, R37, 0x1080, PT ;  /* 0x000010802500780c */ /* 0x000fc40003f06270 */
[----:B------:R-:W-:-:S04]  /*02c0*/  LOP3.LUT R0, R3, 0x2, RZ, 0xfc, !PT ;  /* 0x0000000203007812 */ /* 0x000fc800078efcff */
[----:B------:R-:W-:Y:S01]  /*02d0*/  ISETP.LT.AND P0, PT, R0, 0x4, !P0 ;  /* 0x000000040000780c */ /* 0x000fe20004701270 */
[----:B------:R-:W1:Y:S03]  /*02e0*/  LDC.64 R64, c[0x0][0x260] ;  /* 0x00009800ff407b82 */ /* 0x000e660000000a00 */
[----:B------:R-:W-:-:S13]  /*02f0*/  ISETP.GT.AND P4, PT, R2, 0x36f, P0 ;  /* 0x0000036f0200780c */ /* 0x000fda0000784270 */
[----:B------:R2:W4:Y:S01]  /*0300*/  @P4 LDG.E.EL.128 R24, desc[UR4][R6.64+-0xdc0] ;  /* 0xfff2400406184981 */ /* 0x000522000c2e1d00 */
[----:B------:R-:W-:Y:S02]  /*0310*/  IMAD R39, R4, 0x4, R3 ;  /* 0x0000000404277824 */ /* 0x000fe400078e0203 */
[----:B-----5:R-:W-:-:S04]  /*0320*/  IMAD.WIDE R48, R2, 0x4, R48 ;  /* 0x0000000402307825 */ /* 0x020fc800078e0230 */
[----:B------:R-:W-:Y:S01]  /*0330*/  IMAD R39, R39, 0xb0, RZ ;  /* 0x000000b027277824 */ /* 0x000fe200078e02ff */
[----:B------:R-:W5:Y:S01]  /*0340*/  @P3 LDG.E.EL.128 R8, desc[UR4][R48.64+-0xdc0] ;  /* 0xfff2400430083981 */ /* 0x000f62000c2e1d00 */
[----:B------:R-:W-:-:S03]  /*0350*/  VIADD R0, R2, 0xfffffc90 ;  /* 0xfffffc9002007836 */ /* 0x000fc60000000000 */
[----:B------:R-:W5:Y:S01]  /*0360*/  @P4 LDG.E.EL.128 R44, desc[UR4][R48.64+-0xdc0] ;  /* 0xfff24004302c4981 */ /* 0x000f62000c2e1d00 */
[----:B0-2---:R-:W-:-:S04]  /*0370*/  IMAD.IADD R7, R39, 0x1, R0 ;  /* 0x0000000127077824 */ /* 0x005fc800078e0200 */
[----:B------:R-:W-:-:S05]  /*0380*/  IMAD.WIDE R12, R7, 0x4, R42 ;  /* 0x00000004070c7825 */ /* 0x000fca00078e022a */
[----:B------:R0:W2:Y:S01]  /*0390*/  @P3 LDG.E.EL.128 R28, desc[UR4][R12.64] ;  /* 0x000000040c1c3981 */ /* 0x0000a2000c2e1d00 */
[----:B------:R-:W-:-:S04]  /*03a0*/  VIADD R41, R39, 0x160 ;  /* 0x0000016027297836 */ /* 0x000fc80000000000 */
[----:B------:R-:W-:-:S04]  /*03b0*/  IMAD.IADD R6, R41, 0x1, R0 ;  /* 0x0000000129067824 */ /* 0x000fc800078e0200 */
[----:B------:R-:W-:-:S05]  /*03c0*/  IMAD.WIDE R42, R6, 0x4, R42 ;  /* 0x00000004062a7825 */ /* 0x000fca00078e022a */
[----:B------:R4:W2:Y:S01]  /*03d0*/  @P4 LDG.E.EL.128 R32, desc[UR4][R42.64] ;  /* 0x000000042a204981 */ /* 0x0008a2000c2e1d00 */
[----:B0-----:R-:W-:Y:S01]  /*03e0*/  CS2R R12, SRZ ;  /* 0x00000000000c7805 */ /* 0x001fe2000001ff00 */
[----:B-1----:R-:W-:-:S04]  /*03f0*/  IMAD.WIDE R52, R2, 0x4, R52 ;  /* 0x0000000402347825 */ /* 0x002fc800078e0234 */
[C---:B---3--:R-:W-:Y:S01]  /*0400*/  IMAD.WIDE R48, R2.reuse, 0x4, R50 ;  /* 0x0000000402307825 */ /* 0x048fe200078e0232 */
[----:B------:R-:W3:Y:S04]  /*0410*/  @P3 LDG.E.EL.128 R12, desc[UR4][R52.64+-0xdc0] ;  /* 0xfff24004340c3981 */ /* 0x000ee8000c2e1d00 */
[----:B------:R-:W2:Y:S01]  /*0420*/  @P3 LDG.E.EL.128 R20, desc[UR4][R48.64+-0xdc0] ;  /* 0xfff2400430143981 */ /* 0x000ea2000c2e1d00 */
[----:B------:R-:W-:Y:S01]  /*0430*/  IMAD.MOV.U32 R0, RZ, RZ, 0x3e800000 ;  /* 0x3e800000ff007424 */ /* 0x000fe200078e00ff */
[----:B------:R-:W-:-:S04]  /*0440*/  ISETP.LT.AND P1, PT, R2, 0xb0, !P1 ;  /* 0x000000b00200780c */ /* 0x000fc80004f21270 */
[----:B------:R-:W-:Y:S02]  /*0450*/  ISETP.LT.AND P1, PT, R37, 0x1080, P1 ;  /* 0x000010802500780c */ /* 0x000fe40000f21270 */
[----:B----4-:R-:W-:-:S05]  /*0460*/  SEL R5, R16, RZ, P3 ;  /* 0x000000ff10057207 */ /* 0x010fca0001800000 */
[----:B------:R-:W-:Y:S01]  /*0470*/  FADD R5, R5, 0.0010000000474974513054 ;  /* 0x3a83126f05057421 */ /* 0x000fe20000000000 */
[----:B------:R-:W-:-:S03]  /*0480*/  SEL R17, R17, RZ, P3 ;  /* 0x000000ff11117207 */ /* 0x000fc60001800000 */
[----:B------:R-:W0:Y:S02]  /*0490*/  MUFU.SQRT R42, R5 ;  /* 0x00000005002a7308 */ /* 0x000e240000002000 */
[----:B------:R-:W-:Y:S01]  /*04a0*/  FADD R36, R17, 0.0010000000474974513054 ;  /* 0x3a83126f11247421 */ /* 0x000fe20000000000 */
[----:B------:R-:W-:-:S05]  /*04b0*/  SEL R18, R18, RZ, P3 ;  /* 0x000000ff12127207 */ /* 0x000fca0001800000 */
[----:B------:R-:W1:Y:S01]  /*04c0*/  MUFU.SQRT R36, R36 ;  /* 0x0000002400247308 */ /* 0x000e620000002000 */
[C---:B0-----:R-:W-:Y:S02]  /*04d0*/  FSETP.GT.AND P6, PT, R42.reuse, 8.50705917302346158658e+37, PT ;  /* 0x7e8000002a00780b */ /* 0x041fe40003fc4000 */
[----:B------:R-:W-:Y:S01]  /*04e0*/  FSETP.GEU.AND P5, PT, R42, 1.175494350822287508e-38, PT ;  /* 0x008000002a00780b */ /* 0x000fe20003fae000 */
[----:B------:R-:W-:Y:S01]  /*04f0*/  FADD R43, R18, 0.0010000000474974513054 ;  /* 0x3a83126f122b7421 */ /* 0x000fe20000000000 */
[----:B------:R-:W-:Y:S02]  /*0500*/  FSEL R16, R0, 1, P6 ;  /* 0x3f80000000107808 */ /* 0x000fe40003000000 */
[----:B------:R-:W-:-:S03]  /*0510*/  SEL R19, R19, RZ, P3 ;  /* 0x000000ff13137207 */ /* 0x000fc60001800000 */
[----:B------:R-:W0:Y:S04]  /*0520*/  MUFU.SQRT R43, R43 ;  /* 0x0000002b002b7308 */ /* 0x000e280000002000 */
[----:B------:R-:W-:Y:S01]  /*0530*/  @P6 FMUL R42, R42, 0.25 ;  /* 0x3e8000002a2a6820 */ /* 0x000fe20000400000 */
[----:B-1----:R-:W-:Y:S01]  /*0540*/  FSETP.GT.AND P6, PT, R36, 8.50705917302346158658e+37, PT ;  /* 0x7e8000002400780b */ /* 0x002fe20003fc4000 */
[----:B------:R-:W-:Y:S02]  /*0550*/  @!P5 FMUL R16, R16, 16777216 ;  /* 0x4b8000001010d820 */ /* 0x000fe40000400000 */
[----:B------:R-:W-:Y:S01]  /*0560*/  @!P5 FMUL R42, R42, 16777216 ;  /* 0x4b8000002a2ad820 */ /* 0x000fe20000400000 */
[----:B------:R-:W-:Y:S01]  /*0570*/  FSETP.GEU.AND P5, PT, R36, 1.175494350822287508e-38, PT ;  /* 0x008000002400780b */ /* 0x000fe20003fae000 */
[----:B------:R-:W-:Y:S01]  /*0580*/  FADD R40, R19, 0.0010000000474974513054 ;  /* 0x3a83126f13287421 */ /* 0x000fe20000000000 */
[----:B------:R-:W-:-:S05]  /*0590*/  FSEL R17, R0, 1, P6 ;  /* 0x3f80000000117808 */ /* 0x000fca0003000000 */
[----:B------:R-:W1:Y:S02]  /*05a0*/  MUFU.SQRT R40, R40 ;  /* 0x0000002800287308 */ /* 0x000e640000002000 */
[----:B------:R-:W-:Y:S01]  /*05b0*/  @P6 FMUL R36, R36, 0.25 ;  /* 0x3e80000024246820 */ /* 0x000fe20000400000 */
[----:B0-----:R-:W-:Y:S02]  /*05c0*/  FSETP.GT.AND P6, PT, R43, 8.50705917302346158658e+37, PT ;  /* 0x7e8000002b00780b */ /* 0x001fe40003fc4000 */
[----:B------:R-:W-:Y:S01]  /*05d0*/  SEL R24, R24, RZ, P4 ;  /* 0x000000ff18187207 */ /* 0x000fe20002000000 */
[----:B------:R-:W-:Y:S01]  /*05e0*/  @!P5 FMUL R36, R36, 16777216 ;  /* 0x4b8000002424d820 */ /* 0x000fe20000400000 */
[----:B------:R-:W-:Y:S01]  /*05f0*/  @!P5 FMUL R17, R17, 16777216 ;  /* 0x4b8000001111d820 */ /* 0x000fe20000400000 */
[----:B------:R-:W-:Y:S02]  /*0600*/  FSETP.GEU.AND P5, PT, R43, 1.175494350822287508e-38, PT ;  /* 0x008000002b00780b */ /* 0x000fe40003fae000 */
[----:B------:R-:W-:Y:S01]  /*0610*/  FADD R24, R24, 0.0010000000474974513054 ;  /* 0x3a83126f18187421 */ /* 0x000fe20000000000 */
[----:B------:R-:W-:-:S03]  /*0620*/  FSEL R18, R0, 1, P6 ;  /* 0x3f80000000127808 */ /* 0x000fc60003000000 */
[----:B------:R-:W0:Y:S02]  /*0630*/  MUFU.SQRT R38, R24 ;  /* 0x0000001800267308 */ /* 0x000e240000002000 */
[----:B------:R-:W-:Y:S01]  /*0640*/  @P6 FMUL R43, R43, 0.25 ;  /* 0x3e8000002b2b6820 */ /* 0x000fe20000400000 */
[----:B-1----:R-:W-:Y:S02]  /*0650*/  FSETP.GT.AND P6, PT, R40, 8.50705917302346158658e+37, PT ;  /* 0x7e8000002800780b */ /* 0x002fe40003fc4000 */
[----:B------:R-:W-:Y:S02]  /*0660*/  SEL R25, R25, RZ, P4 ;  /* 0x000000ff19197207 */ /* 0x000fe40002000000 */
[----:B------:R-:W-:Y:S01]  /*0670*/  @!P5 FMUL R43, R43, 16777216 ;  /* 0x4b8000002b2bd820 */ /* 0x000fe20000400000 */
[----:B------:R-:W-:Y:S01]  /*0680*/  @!P5 FMUL R18, R18, 16777216 ;  /* 0x4b8000001212d820 */ /* 0x000fe20000400000 */
[----:B------:R-:W-:Y:S02]  /*0690*/  FSETP.GEU.AND P5, PT, R40, 1.175494350822287508e-38, PT ;  /* 0x008000002800780b */ /* 0x000fe40003fae000 */
[----:B------:R-:W-:Y:S01]  /*06a0*/  SEL R5, R26, RZ, P4 ;  /* 0x000000ff1a057207 */ /* 0x000fe20002000000 */
[----:B------:R-:W-:Y:S01]  /*06b0*/  FADD R26, R25, 0.0010000000474974513054 ;  /* 0x3a83126f191a7421 */ /* 0x000fe20000000000 */
[----:B------:R-:W-:-:S03]  /*06c0*/  FSEL R19, R0, 1, P6 ;  /* 0x3f80000000137808 */ /* 0x000fc60003000000 */
[----:B------:R-:W-:Y:S01]  /*06d0*/  @P6 FMUL R40, R40, 0.25 ;  /* 0x3e80000028286820 */ /* 0x000fe20000400000 */
[----:B0-----:R-:W-:Y:S01]  /*06e0*/  FSETP.GT.AND P6, PT, R38, 8.50705917302346158658e+37, PT ;  /* 0x7e8000002600780b */ /* 0x001fe20003fc4000 */
[----:B------:R-:W0:Y:S04]  /*06f0*/  MUFU.SQRT R26, R26 ;  /* 0x0000001a001a7308 */ /* 0x000e280000002000 */
[----:B------:R-:W-:Y:S01]  /*0700*/  @!P5 FMUL R40, R40, 16777216 ;  /* 0x4b8000002828d820 */ /* 0x000fe20000400000 */
[----:B------:R-:W-:Y:S01]  /*0710*/  @!P5 FMUL R19, R19, 16777216 ;  /* 0x4b8000001313d820 */ /* 0x000fe20000400000 */
[----:B------:R-:W-:Y:S01]  /*0720*/  FSETP.GEU.AND P5, PT, R38, 1.175494350822287508e-38, PT ;  /* 0x008000002600780b */ /* 0x000fe20003fae000 */
[----:B------:R-:W-:Y:S01]  /*0730*/  FADD R25, R5, 0.0010000000474974513054 ;  /* 0x3a83126f05197421 */ /* 0x000fe20000000000 */
[----:B------:R-:W-:-:S04]  /*0740*/  FSEL R5, R0, 1, P6 ;  /* 0x3f80000000057808 */ /* 0x000fc80003000000 */
[----:B------:R-:W-:Y:S01]  /*0750*/  @P6 FMUL R38, R38, 0.25 ;  /* 0x3e80000026266820 */ /* 0x000fe20000400000 */
[----:B------:R-:W1:Y:S01]  /*0760*/  MUFU.SQRT R25, R25 ;  /* 0x0000001900197308 */ /* 0x000e620000002000 */
[----:B0-----:R-:W-:Y:S02]  /*0770*/  FSETP.GT.AND P6, PT, R26, 8.50705917302346158658e+37, PT ;  /* 0x7e8000001a00780b */ /* 0x001fe40003fc4000 */
[----:B------:R-:W-:-:S03]  /*0780*/  SEL R27, R27, RZ, P4 ;  /* 0x000000ff1b1b7207 */ /* 0x000fc60002000000 */
[----:B------:R-:W-:Y:S01]  /*0790*/  @!P5 FMUL R38, R38, 16777216 ;  /* 0x4b8000002626d820 */ /* 0x000fe20000400000 */
[----:B------:R-:W-:Y:S01]  /*07a0*/  @!P5 FMUL R5, R5, 16777216 ;  /* 0x4b8000000505d820 */ /* 0x000fe20000400000 */
[----:B------:R-:W-:Y:S01]  /*07b0*/  FSETP.GEU.AND P5, PT, R26, 1.175494350822287508e-38, PT ;  /* 0x008000001a00780b */ /* 0x000fe20003fae000 */
[----:B------:R-:W-:Y:S01]  /*07c0*/  FADD R24, R27, 0.0010000000474974513054 ;  /* 0x3a83126f1b187421 */ /* 0x000fe20000000000 */
[----:B-----5:R-:W-:Y:S02]  /*07d0*/  SEL R50, R10, RZ, P3 ;  /* 0x000000ff0a327207 */ /* 0x020fe40001800000 */
[----:B------:R-:W-:-:S03]  /*07e0*/  FSEL R10, R0, 1, P6 ;  /* 0x3f800000000a7808 */ /* 0x000fc60003000000 */
[----:B------:R-:W0:Y:S01]  /*07f0*/  MUFU.SQRT R24, R24 ;  /* 0x0000001800187308 */ /* 0x000e220000002000 */
[----:B------:R-:W-:Y:S01]  /*0800*/  @P6 FMUL R26, R26, 0.25 ;  /* 0x3e8000001a1a6820 */ /* 0x000fe20000400000 */
[----:B-1----:R-:W-:-:S04]  /*0810*/  FSETP.GT.AND P6, PT, R25, 8.50705917302346158658e+37, PT ;  /* 0x7e8000001900780b */ /* 0x002fc80003fc4000 */
[----:B------:R-:W-:Y:S01]  /*0820*/  @!P5 FMUL R26, R26, 16777216 ;  /* 0x4b8000001a1ad820 */ /* 0x000fe20000400000 */
[----:B------:R-:W-:Y:S01]  /*0830*/  @!P5 FMUL R10, R10, 16777216 ;  /* 0x4b8000000a0ad820 */ /* 0x000fe20000400000 */
[----:B------:R-:W-:Y:S02]  /*0840*/  FSETP.GEU.AND P5, PT, R25, 1.175494350822287508e-38, PT ;  /* 0x008000001900780b */ /* 0x000fe40003fae000 */
[----:B--2---:R-:W-:Y:S02]  /*0850*/  SEL R58, R28, RZ, P3 ;  /* 0x000000ff1c3a7207 */ /* 0x004fe40001800000 */
[----:B------:R-:W-:Y:S02]  /*0860*/  SEL R28, R29, RZ, P3 ;  /* 0x000000ff1d1c7207 */ /* 0x000fe40001800000 */
[----:B------:R-:W-:Y:S01]  /*0870*/  SEL R29, R8, RZ, P3 ;  /* 0x000000ff081d7207 */ /* 0x000fe20001800000 */
[----:B------:R-:W-:Y:S01]  /*0880*/  @P6 FMUL R25, R25, 0.25 ;  /* 0x3e80000019196820 */ /* 0x000fe20000400000 */
[----:B------:R-:W-:-:S02]  /*0890*/  FSEL R8, R0, 1, P6 ;  /* 0x3f80000000087808 */ /* 0x000fc40003000000 */
[----:B0-----:R-:W-:-:S03]  /*08a0*/  FSETP.GT.AND P6, PT, R24, 8.50705917302346158658e+37, PT ;  /* 0x7e8000001800780b */ /* 0x001fc60003fc4000 */
[----:B------:R-:W-:Y:S01]  /*08b0*/  @!P5 FMUL R25, R25, 16777216 ;  /* 0x4b8000001919d820 */ /* 0x000fe20000400000 */
[----:B------:R-:W-:Y:S01]  /*08c0*/  @!P5 FMUL R8, R8, 16777216 ;  /* 0x4b8000000808d820 */ /* 0x000fe20000400000 */
[----:B------:R-:W-:Y:S01]  /*08d0*/  FSETP.GEU.AND P5, PT, R24, 1.175494350822287508e-38, PT ;  /* 0x008000001800780b */ /* 0x000fe20003fae000 */
[----:B------:R-:W0:Y:S01]  /*08e0*/  MUFU.RCP R36, R36 ;  /* 0x0000002400247308 */ /* 0x000e220000001000 */
[----:B------:R-:W-:Y:S02]  /*08f0*/  SEL R54, R11, RZ, P3 ;  /* 0x000000ff0b367207 */ /* 0x000fe40001800000 */
[----:B------:R-:W-:-:S04]  /*0900*/  SEL R31, R31, RZ, P3 ;  /* 0x000000ff1f1f7207 */ /* 0x000fc80001800000 */
[----:B------:R-:W-:Y:S01]  /*0910*/  @P6 FMUL R24, R24, 0.25 ;  /* 0x3e80000018186820 */ /* 0x000fe20000400000 */
[----:B------:R-:W1:Y:S01]  /*0920*/  MUFU.RCP R25, R25 ;  /* 0x0000001900197308 */ /* 0x000e620000001000 */
[----:B------:R-:W-:-:S03]  /*0930*/  SEL R37, R9, RZ, P3 ;  /* 0x000000ff09257207 */ /* 0x000fc60001800000 */
[----:B------:R-:W-:Y:S01]  /*0940*/  @!P5 FMUL R24, R24, 16777216 ;  /* 0x4b8000001818d820 */ /* 0x000fe20000400000 */
[----:B------:R-:W-:Y:S01]  /*0950*/  FADD R9, R31, -R54 ;  /* 0x800000361f097221 */ /* 0x000fe20000000000 */
[----:B------:R-:W-:Y:S02]  /*0960*/  SEL R35, R35, RZ, P4 ;  /* 0x000000ff23237207 */ /* 0x000fe40002000000 */
[----:B------:R2:W-:Y:S01]  /*0970*/  MUFU.RCP R27, R42 ;  /* 0x0000002a001b7308 */ /* 0x0005e20000001000 */
[----:B------:R-:W-:Y:S01]  /*0980*/  SEL R32, R32, RZ, P4 ;  /* 0x000000ff20207207 */ /* 0x000fe20002000000 */
[----:B------:R-:W-:Y:S01]  /*0990*/  FADD R58, R58, -R29 ;  /* 0x8000001d3a3a7221 */ /* 0x000fe20000000000 */
[----:B------:R-:W-:Y:S01]  /*09a0*/  SEL R31, R44, RZ, P4 ;  /* 0x000000ff2c1f7207 */ /* 0x000fe20002000000 */
[----:B------:R-:W4:Y:S04]  /*09b0*/  LDC.64 R54, c[0x0][0x218] ;  /* 0x00008600ff367b82 */ /* 0x000f280000000a00 */
[----:B------:R-:W5:Y:S01]  /*09c0*/  MUFU.RCP R38, R38 ;  /* 0x0000002600267308 */ /* 0x000f620000001000 */
[----:B--2---:R-:W-:-:S07]  /*09d0*/  SEL R42, R47, RZ, P4 ;  /* 0x000000ff2f2a7207 */ /* 0x004fce0002000000 */
[----:B------:R-:W2:Y:S08]  /*09e0*/  MUFU.RCP R40, R40 ;  /* 0x0000002800287308 */ /* 0x000eb00000001000 */
[----:B------:R-:W0:Y:S01]  /*09f0*/  MUFU.RCP R24, R24 ;  /* 0x0000001800187308 */ /* 0x000e220000001000 */
[----:B------:R-:W-:-:S07]  /*0a00*/  FADD R28, R28, -R37 ;  /* 0x800000251c1c7221 */ /* 0x000fce0000000000 */
[----:B------:R0:W2:Y:S01]  /*0a10*/  MUFU.RCP R29, R26 ;  /* 0x0000001a001d7308 */ /* 0x0000a20000001000 */
[----:B------:R-:W-:Y:S02]  /*0a20*/  SEL R34, R34, RZ, P4 ;  /* 0x000000ff22227207 */ /* 0x000fe40002000000 */
[----:B------:R-:W-:Y:S01]  /*0a30*/  SEL R37, R46, RZ, P4 ;  /* 0x000000ff2e257207 */ /* 0x000fe20002000000 */
[----:B0-----:R-:W-:Y:S01]  /*0a40*/  FADD R26, R35, -R42 ;  /* 0x8000002a231a7221 */ /* 0x001fe20000000000 */
[----:B------:R-:W-:Y:S01]  /*0a50*/  FADD R42, R32, -R31 ;  /* 0x8000001f202a7221 */ /* 0x000fe20000000000 */
[----:B------:R-:W-:Y:S01]  /*0a60*/  FMUL R31, R36, R17 ;  /* 0x00000011241f7220 */ /* 0x000fe20000400000 */
[----:B------:R-:W-:Y:S01]  /*0a70*/  FSEL R17, R0, 1, P6 ;  /* 0x3f80000000117808 */ /* 0x000fe20003000000 */
[----:B------:R-:W0:Y:S01]  /*0a80*/  MUFU.RCP R43, R43 ;  /* 0x0000002b002b7308 */ /* 0x000e220000001000 */
[----:B-1----:R-:W-:Y:S01]  /*0a90*/  FMUL R8, R25, R8 ;  /* 0x0000000819087220 */ /* 0x002fe20000400000 */
[----:B-----5:R-:W-:Y:S01]  /*0aa0*/  FMUL R5, R38, R5 ;  /* 0x0000000526057220 */ /* 0x020fe20000400000 */
[----:B------:R-:W-:-:S02]  /*0ab0*/  IMAD.IADD R25, R2, 0x1, R39 ;  /* 0x0000000102197824 */ /* 0x000fc400078e0227 */
[----:B------:R-:W-:Y:S01]  /*0ac0*/  @!P5 FMUL R17, R17, 16777216 ;  /* 0x4b8000001111d820 */ /* 0x000fe20000400000 */
[----:B------:R-:W-:Y:S01]  /*0ad0*/  SEL R11, R30, RZ, P3 ;  /* 0x000000ff1e0b7207 */ /* 0x000fe20001800000 */
[----:B------:R-:W-:Y:S01]  /*0ae0*/  FADD R37, R34, -R37 ;  /* 0x8000002522257221 */ /* 0x000fe20000000000 */
[----:B------:R-:W-:Y:S01]  /*0af0*/  SEL R30, R33, RZ, P4 ;  /* 0x000000ff211e7207 */ /* 0x000fe20002000000 */
[----:B--2---:R-:W-:Y:S01]  /*0b00*/  FMUL R40, R40, R19 ;  /* 0x0000001328287220 */ /* 0x004fe20000400000 */
[----:B------:R-:W-:Y:S01]  /*0b10*/  FMUL R17, R24, R17 ;  /* 0x0000001118117220 */ /* 0x000fe20000400000 */
[----:B------:R-:W-:Y:S02]  /*0b20*/  CS2R R32, SRZ ;  /* 0x0000000000207805 */ /* 0x000fe4000001ff00 */
[----:B------:R-:W-:Y:S01]  /*0b30*/  CS2R R34, SRZ ;  /* 0x0000000000227805 */ /* 0x000fe2000001ff00 */
[----:B------:R-:W-:Y:S01]  /*0b40*/  FMUL R42, R5, R42 ;  /* 0x0000002a052a7220 */ /* 0x000fe20000400000 */
[----:B------:R-:W-:Y:S01]  /*0b50*/  IMAD.WIDE R24, R25, 0x4, R56 ;  /* 0x0000000419187825 */ /* 0x000fe200078e0238 */
[----:B------:R-:W-:-:S03]  /*0b60*/  SEL R45, R45, RZ, P4 ;  /* 0x000000ff2d2d7207 */ /* 0x000fc60002000000 */
[----:B------:R-:W-:Y:S01]  /*0b70*/  FMUL R27, R27, R16 ;  /* 0x000000101b1b7220 */ /* 0x000fe20000400000 */
[C---:B------:R-:W-:Y:S02]  /*0b80*/  VIADD R5, R2.reuse, 0xffffff50 ;  /* 0xffffff5002057836 */ /* 0x040fe40000000000 */
[----:B------:R-:W-:Y:S02]  /*0b90*/  VIADD R44, R2, 0xfffffd40 ;  /* 0xfffffd40022c7836 */ /* 0x000fe40000000000 */
[----:B------:R-:W-:Y:S01]  /*0ba0*/  FMUL R40, R40, R9 ;  /* 0x0000000928287220 */ /* 0x000fe20000400000 */
[----:B------:R-:W-:Y:S01]  /*0bb0*/  FMUL R37, R8, R37 ;  /* 0x0000002508257220 */ /* 0x000fe20000400000 */
[----:B------:R-:W-:Y:S01]  /*0bc0*/  FMUL R58, R27, R58 ;  /* 0x0000003a1b3a7220 */ /* 0x000fe20000400000 */
[----:B------:R-:W1:Y:S01]  /*0bd0*/  LDC.64 R8, c[0x0][0x220] ;  /* 0x00008800ff087b82 */ /* 0x000e620000000a00 */
[----:B------:R2:W5:Y:S01]  /*0be0*/  @P1 LDG.E.EL.128 R32, desc[UR4][R24.64] ;  /* 0x0000000418201981 */ /* 0x000562000c2e1d00 */
[----:B------:R-:W-:-:S02]  /*0bf0*/  IMAD.IADD R51, R39, 0x1, R5 ;  /* 0x0000000127337824 */ /* 0x000fc400078e0205 */
[----:B------:R-:W-:Y:S01]  /*0c00*/  FADD R30, R30, -R45 ;  /* 0x8000002d1e1e7221 */ /* 0x000fe20000000000 */
[----:B------:R-:W-:Y:S02]  /*0c10*/  IMAD.IADD R63, R39, 0x1, R44 ;  /* 0x00000001273f7824 */ /* 0x000fe400078e022c */
[----:B------:R-:W-:Y:S01]  /*0c20*/  FMUL R29, R29, R10 ;  /* 0x0000000a1d1d7220 */ /* 0x000fe20000400000 */
[----:B------:R-:W-:Y:S02]  /*0c30*/  IMAD.IADD R27, R41, 0x1, R5 ;  /* 0x00000001291b7824 */ /* 0x000fe400078e0205 */
[----:B------:R-:W-:Y:S01]  /*0c40*/  FADD R11, R11, -R50 ;  /* 0x800000320b0b7221 */ /* 0x000fe20000000000 */
[----:B0-----:R-:W-:Y:S01]  /*0c50*/  FMUL R18, R43, R18 ;  /* 0x000000122b127220 */ /* 0x001fe20000400000 */
[----:B--2---:R-:W-:Y:S02]  /*0c60*/  IMAD.IADD R25, R41, 0x1, R44 ;  /* 0x0000000129197824 */ /* 0x004fe400078e022c */
[----:B------:R-:W-:Y:S01]  /*0c70*/  FMUL R43, R31, R28 ;  /* 0x0000001c1f2b7220 */ /* 0x000fe20000400000 */
[----:B----4-:R-:W-:-:S04]  /*0c80*/  IMAD.WIDE R50, R51, 0x4, R54 ;  /* 0x0000000433327825 */ /* 0x010fc800078e0236 */
[----:B------:R-:W-:Y:S01]  /*0c90*/  FMUL R36, R29, R30 ;  /* 0x0000001e1d247220 */ /* 0x000fe20000400000 */
[----:B------:R-:W-:Y:S01]  /*0ca0*/  FMUL R38, R17, R26 ;  /* 0x0000001a11267220 */ /* 0x000fe20000400000 */
[----:B------:R-:W-:Y:S01]  /*0cb0*/  IMAD.WIDE R62, R63, 0x4, R60 ;  /* 0x000000043f3e7825 */ /* 0x000fe200078e023c */
[----:B------:R-:W-:Y:S02]  /*0cc0*/  CS2R R28, SRZ ;  /* 0x00000000001c7805 */ /* 0x000fe4000001ff00 */
[----:B------:R-:W-:Y:S01]  /*0cd0*/  CS2R R30, SRZ ;  /* 0x00000000001e7805 */ /* 0x000fe2000001ff00 */
[----:B------:R-:W-:Y:S01]  /*0ce0*/  IMAD.WIDE R54, R27, 0x4, R54 ;  /* 0x000000041b367825 */ /* 0x000fe200078e0236 */
[----:B------:R-:W-:-:S03]  /*0cf0*/  CS2R R26, SRZ ;  /* 0x00000000001a7805 */ /* 0x000fc6000001ff00 */
[----:B------:R-:W-:Y:S01]  /*0d00*/  IMAD.WIDE R60, R25, 0x4, R60 ;  /* 0x00000004193c7825 */ /* 0x000fe200078e023c */
[----:B------:R-:W-:Y:S01]  /*0d10*/  CS2R R24, SRZ ;  /* 0x0000000000187805 */ /* 0x000fe2000001ff00 */
[----:B------:R0:W2:Y:S02]  /*0d20*/  @P4 LDG.E.EL.128 R28, desc[UR4][R52.64+-0xdc0] ;  /* 0xfff24004341c4981 */ /* 0x0000a4000c2e1d00 */
[----:B------:R-:W-:-:S03]  /*0d30*/  VIADD R0, R2, 0xfffffea0 ;  /* 0xfffffea002007836 */ /* 0x000fc60000000000 */
[----:B------:R-:W4:Y:S01]  /*0d40*/  @P4 LDG.E.EL.128 R24, desc[UR4][R48.64+-0xdc0] ;  /* 0xfff2400430184981 */ /* 0x000f22000c2e1d00 */
[--C-:B------:R-:W-:Y:S02]  /*0d50*/  IMAD.IADD R47, R39, 0x1, R0.reuse ;  /* 0x00000001272f7824 */ /* 0x100fe400078e0200 */
[----:B------:R-:W-:Y:S01]  /*0d60*/  IMAD.IADD R59, R41, 0x1, R0 ;  /* 0x00000001293b7824 */ /* 0x000fe200078e0200 */
[----:B------:R-:W-:Y:S01]  /*0d70*/  ISETP.LT.AND P6, PT, R2, 0xb0, P0 ;  /* 0x000000b00200780c */ /* 0x000fe200007c1270 */
[----:B-1----:R-:W-:Y:S01]  /*0d80*/  IMAD.WIDE R46, R47, 0x4, R8 ;  /* 0x000000042f2e7825 */ /* 0x002fe200078e0208 */
[----:B---3--:R-:W-:-:S03]  /*0d90*/  SEL R15, R15, RZ, P3 ;  /* 0x000000ff0f0f7207 */ /* 0x008fc60001800000 */
[----:B------:R-:W-:Y:S01]  /*0da0*/  FMUL R45, R18, R11 ;  /* 0x0000000b122d7220 */ /* 0x000fe20000400000 */
[----:B0-----:R-:W-:Y:S01]  /*0db0*/  IMAD.WIDE R52, R59, 0x4, R8 ;  /* 0x000000043b347825 */ /* 0x001fe200078e0208 */
[----:B------:R-:W-:-:S03]  /*0dc0*/  SEL R8, R23, RZ, P3 ;  /* 0x000000ff17087207 */ /* 0x000fc60001800000 */
[----:B------:R-:W-:Y:S01]  /*0dd0*/  IMAD.IADD R11, R2, 0x1, R41 ;  /* 0x00000001020b7824 */ /* 0x000fe200078e0229 */
[----:B------:R-:W-:Y:S02]  /*0de0*/  CS2R R16, SRZ ;  /* 0x0000000000107805 */ /* 0x000fe4000001ff00 */
[----:B------:R-:W-:Y:S01]  /*0df0*/  CS2R R18, SRZ ;  /* 0x0000000000127805 */ /* 0x000fe2000001ff00 */
[----:B------:R-:W-:Y:S01]  /*0e00*/  FFMA R40, R15, R40, R8 ;  /* 0x000000280f287223 */ /* 0x000fe20000000008 */
[----:B------:R-:W-:Y:S01]  /*0e10*/  IMAD.WIDE R10, R11, 0x4, R56 ;  /* 0x000000040b0a7825 */ /* 0x000fe200078e0238 */
[----:B------:R-:W-:Y:S02]  /*0e20*/  SEL R8, R13, RZ, P3 ;  /* 0x000000ff0d087207 */ /* 0x000fe40001800000 */
[----:B------:R-:W-:Y:S02]  /*0e30*/  SEL R14, R14, RZ, P3 ;  /* 0x000000ff0e0e7207 */ /* 0x000fe40001800000 */
[----:B------:R-:W-:Y:S01]  /*0e40*/  SEL R9, R22, RZ, P3 ;  /* 0x000000ff16097207 */ /* 0x000fe20001800000 */
[----:B------:R0:W3:Y:S01]  /*0e50*/  @P6 LDG.E.EL.128 R16, desc[UR4][R10.64] ;  /* 0x000000040a106981 */ /* 0x0000e2000c2e1d00 */
[----:B------:R-:W-:Y:S01]  /*0e60*/  SEL R21, R21, RZ, P3 ;  /* 0x000000ff15157207 */ /* 0x000fe20001800000 */
[----:B------:R-:W-:-:S04]  /*0e70*/  IMAD.WIDE R22, R7, 0x4, R64 ;  /* 0x0000000407167825 */ /* 0x000fc800078e0240 */
[----:B------:R-:W-:Y:S01]  /*0e80*/  FFMA R45, R14, R45, R9 ;  /* 0x0000002d0e2d7223 */ /* 0x000fe20000000009 */
[----:B------:R-:W-:Y:S01]  /*0e90*/  FFMA R43, R8, R43, R21 ;  /* 0x0000002b082b7223 */ /* 0x000fe20000000015 */
[----:B------:R-:W-:Y:S02]  /*0ea0*/  CS2R R8, SRZ ;  /* 0x0000000000087805 */ /* 0x000fe4000001ff00 */
[----:B0-----:R-:W-:-:S06]  /*0eb0*/  CS2R R10, SRZ ;  /* 0x00000000000a7805 */ /* 0x001fcc000001ff00 */
[----:B------:R0:W3:Y:S01]  /*0ec0*/  @P3 LDG.E.EL.128 R8, desc[UR4][R22.64] ;  /* 0x0000000416083981 */ /* 0x0000e2000c2e1d00 */
[----:B------:R-:W-:Y:S02]  /*0ed0*/  SEL R7, R12, RZ, P3 ;  /* 0x000000ff0c077207 */ /* 0x000fe40001800000 */
[----:B------:R-:W-:Y:S02]  /*0ee0*/  ISETP.LT.U32.AND P5, PT, R44, 0xb0, P2 ;  /* 0x000000b02c00780c */ /* 0x000fe400017a1070 */
[----:B------:R-:W-:Y:S02]  /*0ef0*/  CS2R R14, SRZ ;  /* 0x00000000000e7805 */ /* 0x000fe4000001ff00 */
[----:B------:R-:W-:Y:S01]  /*0f00*/  SEL R20, R20, RZ, P3 ;  /* 0x000000ff14147207 */ /* 0x000fe20001800000 */
[----:B------:R-:W-:-:S04]  /*0f10*/  IMAD.WIDE R64, R6, 0x4, R64 ;  /* 0x0000000406407825 */ /* 0x000fc800078e0240 */
[----:B------:R-:W-:Y:S01]  /*0f20*/  FFMA R48, R7, R58, R20 ;  /* 0x0000003a07307223 */ /* 0x000fe20000000014 */
[----:B------:R-:W-:Y:S02]  /*0f30*/  CS2R R20, SRZ ;  /* 0x0000000000147805 */ /* 0x000fe4000001ff00 */
[----:B0-----:R-:W-:Y:S01]  /*0f40*/  CS2R R22, SRZ ;  /* 0x0000000000167805 */ /* 0x001fe2000001ff00 */
[----:B------:R-:W0:Y:S05]  /*0f50*/  LDC.64 R58, c[0x0][0x228] ;  /* 0x00008a00ff3a7b82 */ /* 0x000e2a0000000a00 */
[----:B------:R-:W3:Y:S01]  /*0f60*/  @P5 LDG.E.EL.128 R20, desc[UR4][R62.64] ;  /* 0x000000043e145981 */ /* 0x000ee2000c2e1d00 */
[----:B-----5:R-:W-:-:S02]  /*0f70*/  SEL R6, R32, RZ, P1 ;  /* 0x000000ff20067207 */ /* 0x020fc40000800000 */
[----:B------:R-:W-:Y:S02]  /*0f80*/  SEL R7, R33, RZ, P1 ;  /* 0x000000ff21077207 */ /* 0x000fe40000800000 */
[----:B--2---:R-:W-:Y:S02]  /*0f90*/  SEL R31, R31, RZ, P4 ;  /* 0x000000ff1f1f7207 */ /* 0x004fe40002000000 */
[----:B----4-:R-:W-:-:S05]  /*0fa0*/  SEL R12, R27, RZ, P4 ;  /* 0x000000ff1b0c7207 */ /* 0x010fca0002000000 */
[----:B------:R-:W-:Y:S01]  /*0fb0*/  FFMA R31, R31, R38, R12 ;  /* 0x000000261f1f7223 */ /* 0x000fe2000000000c */
[----:B------:R-:W-:Y:S02]  /*0fc0*/  CS2R R12, SRZ ;  /* 0x00000000000c7805 */ /* 0x000fe4000001ff00 */
[----:B------:R-:W-:-:S04]  /*0fd0*/  SEL R29, R29, RZ, P4 ;  /* 0x000000ff1d1d7207 */ /* 0x000fc80002000000 */
[----:B------:R-:W2:Y:S01]  /*0fe0*/  @P4 LDG.E.EL.128 R12, desc[UR4][R64.64] ;  /* 0x00000004400c4981 */ /* 0x000ea2000c2e1d00 */
[----:B------:R-:W-:Y:S02]  /*0ff0*/  SEL R38, R25, RZ, P4 ;  /* 0x000000ff19267207 */ /* 0x000fe40002000000 */
[----:B------:R-:W-:Y:S02]  /*1000*/  SEL R49, R26, RZ, P4 ;  /* 0x000000ff1a317207 */ /* 0x000fe40002000000 */
[----:B------:R-:W-:Y:S02]  /*1010*/  SEL R26, R34, RZ, P1 ;  /* 0x000000ff221a7207 */ /* 0x000fe40000800000 */
[----:B------:R-:W-:Y:S02]  /*1020*/  SEL R27, R35, RZ, P1 ;  /* 0x000000ff231b7207 */ /* 0x000fe40000800000 */
[----:B------:R-:W-:Y:S01]  /*1030*/  ISETP.LT.U32.AND P1, PT, R44, 0xb0, P0 ;  /* 0x000000b02c00780c */ /* 0x000fe20000721070 */
[----:B------:R-:W-:Y:S01]  /*1040*/  FFMA R29, R29, R36, R38 ;  /* 0x000000241d1d7223 */ /* 0x000fe20000000026 */
[----:B------:R-:W-:-:S02]  /*1050*/  SEL R30, R30, RZ, P4 ;  /* 0x000000ff1e1e7207 */ /* 0x000fc40002000000 */
[----:B---3--:R-:W-:Y:S02]  /*1060*/  SEL R38, R19, RZ, P6 ;  /* 0x000000ff13267207 */ /* 0x008fe40003000000 */
[----:B------:R-:W-:Y:S02]  /*1070*/  SEL R19, R28, RZ, P4 ;  /* 0x000000ff1c137207 */ /* 0x000fe40002000000 */
[----:B------:R-:W-:Y:S01]  /*1080*/  SEL R28, R24, RZ, P4 ;  /* 0x000000ff181c7207 */ /* 0x000fe20002000000 */
[----:B------:R-:W-:Y:S01]  /*1090*/  VIADD R24, R2, 0xfffffdf0 ;  /* 0xfffffdf002187836 */ /* 0x000fe20000000000 */
[----:B------:R-:W-:Y:S02]  /*10a0*/  CS2R R32, SRZ ;  /* 0x0000000000207805 */ /* 0x000fe4000001ff00 */
[----:B------:R-:W-:Y:S01]  /*10b0*/  CS2R R34, SRZ ;  /* 0x0000000000227805 */ /* 0x000fe2000001ff00 */
[----:B------:R-:W-:Y:S01]  /*10c0*/  FFMA R30, R30, R37, R49 ;  /* 0x000000251e1e7223 */ /* 0x000fe20000000031 */
[----:B------:R-:W-:-:S02]  /*10d0*/  SEL R25, R16, RZ, P6 ;  /* 0x000000ff10197207 */ /* 0x000fc40003000000 */
[----:B------:R-:W-:Y:S02]  /*10e0*/  SEL R36, R17, RZ, P6 ;  /* 0x000000ff11247207 */ /* 0x000fe40003000000 */
[----:B------:R-:W-:Y:S01]  /*10f0*/  SEL R37, R18, RZ, P6 ;  /* 0x000000ff12257207 */ /* 0x000fe20003000000 */
[----:B------:R0:W3:Y:S01]  /*1100*/  @P1 LDG.E.EL.128 R32, desc[UR4][R60.64] ;  /* 0x000000043c201981 */ /* 0x0000e2000c2e1d00 */
[----:B------:R-:W-:Y:S02]  /*1110*/  SEL R17, R8, RZ, P3 ;  /* 0x000000ff08117207 */ /* 0x000fe40001800000 */
[----:B------:R-:W-:Y:S02]  /*1120*/  SEL R18, R9, RZ, P3 ;  /* 0x000000ff09127207 */ /* 0x000fe40001800000 */
[----:B------:R-:W-:Y:S02]  /*1130*/  SEL R16, R10, RZ, P3 ;  /* 0x000000ff0a107207 */ /* 0x000fe40001800000 */
[----:B------:R-:W-:-:S02]  /*1140*/  SEL R49, R11, RZ, P3 ;  /* 0x000000ff0b317207 */ /* 0x000fc40001800000 */
[----:B------:R-:W-:Y:S01]  /*1150*/  ISETP.LT.U32.AND P3, PT, R24, 0xb0, P0 ;  /* 0x000000b01800780c */ /* 0x000fe20000761070 */
[----:B------:R-:W-:Y:S02]  /*1160*/  IMAD.IADD R41, R41, 0x1, R24 ;  /* 0x0000000129297824 */ /* 0x000fe400078e0218 */
[----:B------:R-:W-:Y:S01]  /*1170*/  FFMA R42, R19, R42, R28 ;  /* 0x0000002a132a7223 */ /* 0x000fe2000000001c */
[----:B------:R-:W-:Y:S01]  /*1180*/  FADD R48, R17, R48 ;  /* 0x0000003011307221 */ /* 0x000fe20000000000 */
[----:B------:R-:W-:Y:S01]  /*1190*/  FADD R43, R18, R43 ;  /* 0x0000002b122b7221 */ /* 0x000fe20000000000 */
[----:B------:R-:W-:Y:S01]  /*11a0*/  FADD R45, R16, R45 ;  /* 0x0000002d102d7221 */ /* 0x000fe20000000000 */
[----:B------:R-:W-:Y:S02]  /*11b0*/  CS2R R8, SRZ ;  /* 0x0000000000087805 */ /* 0x000fe4000001ff00 */
[----:B------:R-:W-:Y:S02]  /*11c0*/  CS2R R10, SRZ ;  /* 0x00000000000a7805 */ /* 0x000fe4000001ff00 */
[----:B------:R-:W-:-:S02]  /*11d0*/  CS2R R16, SRZ ;  /* 0x0000000000107805 */ /* 0x000fc4000001ff00 */
[----:B------:R-:W-:Y:S01]  /*11e0*/  CS2R R18, SRZ ;  /* 0x0000000000127805 */ /* 0x000fe2000001ff00 */
[----:B0-----:R-:W-:-:S04]  /*11f0*/  IMAD.WIDE R60, R41, 0x4, R58 ;  /* 0x00000004293c7825 */ /* 0x001fc800078e023a */
[----:B------:R-:W-:Y:S01]  /*1200*/  IMAD.WIDE R62, R41, 0x4, R56 ;  /* 0x00000004293e7825 */ /* 0x000fe200078e0238 */
[----:B------:R-:W4:Y:S04]  /*1210*/  @P3 LDG.E.EL.128 R8, desc[UR4][R60.64] ;  /* 0x000000043c083981 */ /* 0x000f28000c2e1d00 */
[----:B------:R-:W5:Y:S01]  /*1220*/  @P3 LDG.E.EL.128 R16, desc[UR4][R62.64] ;  /* 0x000000043e103981 */ /* 0x000f62000c2e1d00 */
[----:B------:R-:W-:Y:S01]  /*1230*/  FADD R28, R49, R40 ;  /* 0x00000028311c7221 */ /* 0x000fe20000000000 */
[----:B------:R-:W-:Y:S01]  /*1240*/  IMAD.IADD R39, R39, 0x1, R24 ;  /* 0x0000000127277824 */ /* 0x000fe200078e0218 */
[----:B------:R-:W-:Y:S02]  /*1250*/  SEL R20, R20, RZ, P5 ;  /* 0x000000ff14147207 */ /* 0x000fe40002800000 */
[----:B------:R-:W-:-:S02]  /*1260*/  SEL R21, R21, RZ, P5 ;  /* 0x000000ff15157207 */ /* 0x000fc40002800000 */
[----:B------:R-:W-:Y:S01]  /*1270*/  SEL R22, R22, RZ, P5 ;  /* 0x000000ff16167207 */ /* 0x000fe20002800000 */
[----:B------:R-:W-:-:S04]  /*1280*/  IMAD.WIDE R56, R39, 0x4, R56 ;  /* 0x0000000427387825 */ /* 0x000fc800078e0238 */
[----:B------:R-:W-:Y:S01]  /*1290*/  FADD R41, R20, R20 ;  /* 0x0000001414297221 */ /* 0x000fe20000000000 */
[----:B------:R-:W-:Y:S01]  /*12a0*/  FADD R40, R21, R21 ;  /* 0x0000001515287221 */ /* 0x000fe20000000000 */
[----:B------:R-:W-:-:S04]  /*12b0*/  IMAD.WIDE R58, R39, 0x4, R58 ;  /* 0x00000004273a7825 */ /* 0x000fc800078e023a */
[----:B------:R-:W-:Y:S01]  /*12c0*/  FADD R39, R22, R22 ;  /* 0x0000001616277221 */ /* 0x000fe20000000000 */
[----:B------:R-:W-:Y:S02]  /*12d0*/  CS2R R20, SRZ ;  /* 0x0000000000147805 */ /* 0x000fe4000001ff00 */
[----:B------:R-:W-:Y:S02]  /*12e0*/  ISETP.GE.U32.AND P6, PT, R44, 0xb0, PT ;  /* 0x000000b02c00780c */ /* 0x000fe40003fc6070 */
[----:B--2---:R-:W-:Y:S02]  /*12f0*/  SEL R49, R12, RZ, P4 ;  /* 0x000000ff0c317207 */ /* 0x004fe40002000000 */
[----:B------:R-:W-:Y:S02]  /*1300*/  SEL R12, R13, RZ, P4 ;  /* 0x000000ff0d0c7207 */ /* 0x000fe40002000000 */
[----:B------:R-:W-:Y:S02]  /*1310*/  SEL R13, R14, RZ, P4 ;  /* 0x000000ff0e0d7207 */ /* 0x000fe40002000000 */
[----:B------:R-:W-:-:S02]  /*1320*/  SEL R14, R15, RZ, P4 ;  /* 0x000000ff0f0e7207 */ /* 0x000fc40002000000 */
[----:B------:R-:W-:Y:S01]  /*1330*/  ISETP.LT.U32.AND P4, PT, R24, 0xb0, P2 ;  /* 0x000000b01800780c */ /* 0x000fe20001781070 */
[----:B------:R-:W-:Y:S01]  /*1340*/  FADD R49, R49, R42 ;  /* 0x0000002a31317221 */ /* 0x000fe20000000000 */
[----:B------:R-:W-:Y:S02]  /*1350*/  SEL R42, R23, RZ, P5 ;  /* 0x000000ff172a7207 */ /* 0x000fe40002800000 */
[----:B------:R-:W-:Y:S01]  /*1360*/  CS2R R22, SRZ ;  /* 0x0000000000167805 */ /* 0x000fe2000001ff00 */
[----:B------:R-:W-:Y:S01]  /*1370*/  FADD R29, R12, R29 ;  /* 0x0000001d0c1d7221 */ /* 0x000fe20000000000 */
[----:B------:R-:W-:Y:S01]  /*1380*/  FADD R30, R13, R30 ;  /* 0x0000001e0d1e7221 */ /* 0x000fe20000000000 */
[----:B------:R-:W-:Y:S01]  /*1390*/  FADD R31, R14, R31 ;  /* 0x0000001f0e1f7221 */ /* 0x000fe20000000000 */
[----:B------:R-:W-:Y:S02]  /*13a0*/  CS2R R12, SRZ ;  /* 0x00000000000c7805 */ /* 0x000fe4000001ff00 */
[----:B------:R-:W-:-:S03]  /*13b0*/  CS2R R14, SRZ ;  /* 0x00000000000e7805 */ /* 0x000fc6000001ff00 */
[----:B------:R0:W2:Y:S01]  /*13c0*/  @P4 LDG.E.EL.128 R20, desc[UR4][R56.64] ;  /* 0x0000000438144981 */ /* 0x0000a2000c2e1d00 */
[----:B------:R-:W-:-:S03]  /*13d0*/  ISETP.GT.AND P5, PT, R2, 0x36f, PT ;  /* 0x0000036f0200780c */ /* 0x000fc60003fa4270 */
[----:B------:R1:W2:Y:S01]  /*13e0*/  @P4 LDG.E.EL.128 R12, desc[UR4][R58.64] ;  /* 0x000000043a0c4981 */ /* 0x0002a2000c2e1d00 */
[----:B---3--:R-:W-:Y:S02]  /*13f0*/  SEL R32, R32, RZ, P1 ;  /* 0x000000ff20207207 */ /* 0x008fe40000800000 */
[----:B------:R-:W-:Y:S02]  /*1400*/  SEL R33, R33, RZ, P1 ;  /* 0x000000ff21217207 */ /* 0x000fe40000800000 */
[----:B------:R-:W-:Y:S02]  /*1410*/  SEL R34, R34, RZ, P1 ;  /* 0x000000ff22227207 */ /* 0x000fe40000800000 */
[----:B------:R-:W-:Y:S02]  /*1420*/  SEL R35, R35, RZ, P1 ;  /* 0x000000ff23237207 */ /* 0x000fe40000800000 */
[----:B------:R-:W-:Y:S01]  /*1430*/  ISETP.LT.U32.AND P1, PT, R5, 0xb0, P0 ;  /* 0x000000b00500780c */ /* 0x000fe20000721070 */
[----:B------:R-:W-:Y:S01]  /*1440*/  FADD R42, R42, R42 ;  /* 0x0000002a2a2a7221 */ /* 0x000fe20000000000 */
[----:B------:R-:W-:Y:S01]  /*1450*/  @P6 FSEL R41, R48, RZ, P5 ;  /* 0x000000ff30296208 */ /* 0x000fe20002800000 */
[----:B------:R-:W-:Y:S01]  /*1460*/  FADD R48, R32, R32 ;  /* 0x0000002020307221 */ /* 0x000fe20000000000 */
[----:B------:R-:W-:Y:S01]  /*1470*/  @P6 FSEL R40, R43, RZ, P5 ;  /* 0x000000ff2b286208 */ /* 0x000fe20002800000 */
[----:B------:R-:W-:Y:S01]  /*1480*/  FADD R43, R33, R33 ;  /* 0x00000021212b7221 */ /* 0x000fe20000000000 */
[----:B------:R-:W-:Y:S01]  /*1490*/  @P6 FSEL R39, R45, RZ, P5 ;  /* 0x000000ff2d276208 */ /* 0x000fe20002800000 */
[----:B------:R-:W-:Y:S01]  /*14a0*/  FADD R44, R34, R34 ;  /* 0x00000022222c7221 */ /* 0x000fe20000000000 */
[----:B------:R-:W-:Y:S01]  /*14b0*/  FADD R45, R35, R35 ;  /* 0x00000023232d7221 */ /* 0x000fe20000000000 */
[----:B------:R-:W-:-:S02]  /*14c0*/  @P6 FSEL R42, R28, RZ, P5 ;  /* 0x000000ff1c2a6208 */ /* 0x000fc40002800000 */
[----:B------:R-:W-:Y:S02]  /*14d0*/  @P6 FSEL R48, R49, RZ, P5 ;  /* 0x000000ff31306208 */ /* 0x000fe40002800000 */
[----:B------:R-:W-:Y:S02]  /*14e0*/  @P6 FSEL R43, R29, RZ, P5 ;  /* 0x000000ff1d2b6208 */ /* 0x000fe40002800000 */
[----:B------:R-:W-:Y:S02]  /*14f0*/  CS2R R28, SRZ ;  /* 0x00000000001c7805 */ /* 0x000fe4000001ff00 */
[----:B------:R-:W-:Y:S02]  /*1500*/  @P6 FSEL R44, R30, RZ, P5 ;  /* 0x000000ff1e2c6208 */ /* 0x000fe40002800000 */
[----:B------:R-:W-:Y:S02]  /*1510*/  @P6 FSEL R45, R31, RZ, P5 ;  /* 0x000000ff1f2d6208 */ /* 0x000fe40002800000 */
[----:B------:R-:W-:-:S02]  /*1520*/  CS2R R30, SRZ ;  /* 0x00000000001e7805 */ /* 0x000fc4000001ff00 */
[----:B------:R-:W-:Y:S02]  /*1530*/  ISETP.LT.U32.AND P6, PT, R0, 0xb0, P0 ;  /* 0x000000b00000780c */ /* 0x000fe400007c1070 */
[----:B----4-:R-:W-:Y:S02]  /*1540*/  SEL R49, R8, RZ, P3 ;  /* 0x000000ff08317207 */ /* 0x010fe40001800000 */
[----:B0-----:R-:W-:Y:S01]  /*1550*/  SEL R56, R9, RZ, P3 ;  /* 0x000000ff09387207 */ /* 0x001fe20001800000 */
[----:B------:R-:W3:Y:S01]  /*1560*/  @P1 LDG.E.EL.128 R28, desc[UR4][R54.64] ;  /* 0x00000004361c1981 */ /* 0x000ee2000c2e1d00 */
[----:B------:R-:W-:Y:S02]  /*1570*/  SEL R57, R10, RZ, P3 ;  /* 0x000000ff0a397207 */ /* 0x000fe40001800000 */
[----:B-1----:R-:W-:Y:S02]  /*1580*/  SEL R58, R11, RZ, P3 ;  /* 0x000000ff0b3a7207 */ /* 0x002fe40001800000 */
[----:B-----5:R-:W-:-:S02]  /*1590*/  SEL R60, R16, RZ, P3 ;  /* 0x000000ff103c7207 */ /* 0x020fc40001800000 */
[----:B------:R-:W-:Y:S02]  /*15a0*/  SEL R59, R17, RZ, P3 ;  /* 0x000000ff113b7207 */ /* 0x000fe40001800000 */
[----:B------:R-:W-:Y:S02]  /*15b0*/  SEL R62, R18, RZ, P3 ;  /* 0x000000ff123e7207 */ /* 0x000fe40001800000 */
[----:B------:R-:W-:Y:S02]  /*15c0*/  SEL R61, R19, RZ, P3 ;  /* 0x000000ff133d7207 */ /* 0x000fe40001800000 */
[----:B------:R-:W-:Y:S02]  /*15d0*/  ISETP.LT.U32.AND P3, PT, R0, 0xb0, P2 ;  /* 0x000000b00000780c */ /* 0x000fe40001761070 */
[----:B------:R-:W-:Y:S02]  /*15e0*/  CS2R R8, SRZ ;  /* 0x0000000000087805 */ /* 0x000fe4000001ff00 */
[----:B------:R-:W-:-:S02]  /*15f0*/  CS2R R10, SRZ ;  /* 0x00000000000a7805 */ /* 0x000fc4000001ff00 */
[----:B------:R-:W-:Y:S02]  /*1600*/  ISETP.LT.U32.AND P5, PT, R5, 0xb0, P2 ;  /* 0x000000b00500780c */ /* 0x000fe400017a1070 */
[----:B------:R-:W-:Y:S02]  /*1610*/  CS2R R32, SRZ ;  /* 0x0000000000207805 */ /* 0x000fe4000001ff00 */
[----:B------:R-:W-:Y:S02]  /*1620*/  CS2R R34, SRZ ;  /* 0x0000000000227805 */ /* 0x000fe4000001ff00 */
[----:B------:R-:W-:Y:S02]  /*1630*/  CS2R R16, SRZ ;  /* 0x0000000000107805 */ /* 0x000fe4000001ff00 */
[----:B------:R-:W-:Y:S01]  /*1640*/  CS2R R18, SRZ ;  /* 0x0000000000127805 */ /* 0x000fe2000001ff00 */
[----:B------:R2:W4:Y:S04]  /*1650*/  @P6 LDG.E.EL.128 R8, desc[UR4][R52.64] ;  /* 0x0000000434086981 */ /* 0x000528000c2e1d00 */
[----:B------:R-:W5:Y:S04]  /*1660*/  @P3 LDG.E.EL.128 R32, desc[UR4][R46.64] ;  /* 0x000000042e203981 */ /* 0x000f68000c2e1d00 */
[----:B------:R-:W5:Y:S01]  /*1670*/  @P5 LDG.E.EL.128 R16, desc[UR4][R50.64] ;  /* 0x0000000432105981 */ /* 0x000f62000c2e1d00 */
[----:B--2---:R-:W-:-:S02]  /*1680*/  SEL R53, R20, RZ, P4 ;  /* 0x000000ff14357207 */ /* 0x004fc40002000000 */
[----:B------:R-:W-:Y:S02]  /*1690*/  SEL R20, R21, RZ, P4 ;  /* 0x000000ff15147207 */ /* 0x000fe40002000000 */
[----:B------:R-:W-:Y:S02]  /*16a0*/  SEL R21, R22, RZ, P4 ;  /* 0x000000ff16157207 */ /* 0x000fe40002000000 */
[----:B------:R-:W-:Y:S02]  /*16b0*/  SEL R12, R12, RZ, P4 ;  /* 0x000000ff0c0c7207 */ /* 0x000fe40002000000 */
[----:B------:R-:W-:Y:S02]  /*16c0*/  SEL R13, R13, RZ, P4 ;  /* 0x000000ff0d0d7207 */ /* 0x000fe40002000000 */
[----:B------:R-:W-:Y:S02]  /*16d0*/  SEL R14, R14, RZ, P4 ;  /* 0x000000ff0e0e7207 */ /* 0x000fe40002000000 */
[----:B------:R-:W-:-:S02]  /*16e0*/  SEL R15, R15, RZ, P4 ;  /* 0x000000ff0f0f7207 */ /* 0x000fc40002000000 */
[----:B------:R-:W-:Y:S02]  /*16f0*/  SEL R22, R23, RZ, P4 ;  /* 0x000000ff17167207 */ /* 0x000fe40002000000 */
[----:B------:R-:W-:-:S13]  /*1700*/  ISETP.GE.U32.AND P4, PT, R24, 0xb0, PT ;  /* 0x000000b01800780c */ /* 0x000fda0003f86070 */
[----:B------:R-:W-:Y:S01]  /*1710*/  @!P4 FADD R45, R58, R61 ;  /* 0x0000003d3a2dc221 */ /* 0x000fe20000000000 */
[----:B------:R-:W-:Y:S01]  /*1720*/  @!P4 FADD R44, R57, R62 ;  /* 0x0000003e392cc221 */ /* 0x000fe20000000000 */
[----:B------:R-:W-:Y:S01]  /*1730*/  @!P4 FADD R43, R56, R59 ;  /* 0x0000003b382bc221 */ /* 0x000fe20000000000 */
[----:B------:R-:W-:Y:S01]  /*1740*/  @!P4 FADD R48, R49, R60 ;  /* 0x0000003c3130c221 */ /* 0x000fe20000000000 */
[----:B------:R-:W-:Y:S01]  /*1750*/  @!P4 FADD R42, R15, R22 ;  /* 0x000000160f2ac221 */ /* 0x000fe20000000000 */
[----:B------:R-:W-:Y:S01]  /*1760*/  @!P4 FADD R39, R14, R21 ;  /* 0x000000150e27c221 */ /* 0x000fe20000000000 */
[----:B------:R-:W-:Y:S01]  /*1770*/  @!P4 FADD R40, R13, R20 ;  /* 0x000000140d28c221 */ /* 0x000fe20000000000 */
[----:B------:R-:W-:Y:S01]  /*1780*/  @!P4 FADD R41, R12, R53 ;  /* 0x000000350c29c221 */ /* 0x000fe20000000000 */
[----:B------:R-:W-:Y:S02]  /*1790*/  ISETP.GE.U32.AND P4, PT, R5, 0xb0, PT ;  /* 0x000000b00500780c */ /* 0x000fe40003f86070 */
[----:B---3--:R-:W-:-:S02]  /*17a0*/  SEL R28, R28, RZ, P1 ;  /* 0x000000ff1c1c7207 */ /* 0x008fc40000800000 */
[----:B------:R-:W-:Y:S02]  /*17b0*/  SEL R29, R29, RZ, P1 ;  /* 0x000000ff1d1d7207 */ /* 0x000fe40000800000 */
[----:B------:R-:W-:Y:S02]  /*17c0*/  SEL R30, R30, RZ, P1 ;  /* 0x000000ff1e1e7207 */ /* 0x000fe40000800000 */
[----:B------:R-:W-:Y:S02]  /*17d0*/  SEL R31, R31, RZ, P1 ;  /* 0x000000ff1f1f7207 */ /* 0x000fe40000800000 */
[----:B------:R-:W-:Y:S01]  /*17e0*/  ISETP.GE.U32.AND P1, PT, R0, 0xb0, PT ;  /* 0x000000b00000780c */ /* 0x000fe20003f26070 */
[----:B------:R-:W-:Y:S02]  /*17f0*/  IMAD R0, R4, 0x1080, R2 ;  /* 0x0000108004007824 */ /* 0x000fe400078e0202 */
[----:B------:R-:W0:Y:S01]  /*1800*/  LDC.64 R4, c[0x0][0x268] ;  /* 0x00009a00ff047b82 */ /* 0x000e220000000a00 */
[----:B----4-:R-:W-:-:S02]  /*1810*/  SEL R13, R8, RZ, P6 ;  /* 0x000000ff080d7207 */ /* 0x010fc40003000000 */
[----:B------:R-:W-:Y:S02]  /*1820*/  SEL R8, R9, RZ, P6 ;  /* 0x000000ff09087207 */ /* 0x000fe40003000000 */
[----:B------:R-:W-:Y:S02]  /*1830*/  SEL R9, R10, RZ, P6 ;  /* 0x000000ff0a097207 */ /* 0x000fe40003000000 */
[----:B-----5:R-:W-:Y:S02]  /*1840*/  SEL R34, R34, RZ, P3 ;  /* 0x000000ff22227207 */ /* 0x020fe40001800000 */
[----:B------:R-:W-:Y:S02]  /*1850*/  SEL R32, R32, RZ, P3 ;  /* 0x000000ff20207207 */ /* 0x000fe40001800000 */
[----:B------:R-:W-:Y:S02]  /*1860*/  SEL R33, R33, RZ, P3 ;  /* 0x000000ff21217207 */ /* 0x000fe40001800000 */
[----:B------:R-:W-:-:S02]  /*1870*/  SEL R35, R35, RZ, P3 ;  /* 0x000000ff23237207 */ /* 0x000fc40001800000 */
[----:B------:R-:W-:Y:S01]  /*1880*/  SEL R10, R11, RZ, P6 ;  /* 0x000000ff0b0a7207 */ /* 0x000fe20003000000 */
[----:B------:R-:W-:Y:S01]  /*1890*/  IMAD R11, R3, 0x420, R0 ;  /* 0x00000420030b7824 */ /* 0x000fe200078e0200 */
[----:B------:R-:W-:Y:S02]  /*18a0*/  @P4 FSEL R30, R9, R44, !P1 ;  /* 0x0000002c091e4208 */ /* 0x000fe40004800000 */
[----:B------:R-:W-:Y:S02]  /*18b0*/  ISETP.GE.AND P6, PT, R2, 0xb0, PT ;  /* 0x000000b00200780c */ /* 0x000fe40003fc6270 */
[----:B------:R-:W-:Y:S02]  /*18c0*/  SEL R9, R18, RZ, P5 ;  /* 0x000000ff12097207 */ /* 0x000fe40002800000 */
[----:B------:R-:W-:Y:S02]  /*18d0*/  SEL R3, R16, RZ, P5 ;  /* 0x000000ff10037207 */ /* 0x000fe40002800000 */
[----:B------:R-:W-:-:S02]  /*18e0*/  SEL R0, R17, RZ, P5 ;  /* 0x000000ff11007207 */ /* 0x000fc40002800000 */
[----:B------:R-:W-:Y:S02]  /*18f0*/  SEL R2, R19, RZ, P5 ;  /* 0x000000ff13027207 */ /* 0x000fe40002800000 */
[----:B------:R-:W-:Y:S02]  /*1900*/  @P4 FSEL R9, R34, R39, !P1 ;  /* 0x0000002722094208 */ /* 0x000fe40004800000 */
[----:B------:R-:W-:Y:S02]  /*1910*/  @P4 FSEL R3, R32, R41, !P1 ;  /* 0x0000002920034208 */ /* 0x000fe40004800000 */
[----:B------:R-:W-:Y:S02]  /*1920*/  @P4 FSEL R0, R33, R40, !P1 ;  /* 0x0000002821004208 */ /* 0x000fe40004800000 */
[----:B------:R-:W-:Y:S02]  /*1930*/  @P4 FSEL R2, R35, R42, !P1 ;  /* 0x0000002a23024208 */ /* 0x000fe40004800000 */
[----:B------:R-:W-:-:S02]  /*1940*/  FSEL R9, R26, R9, !P6 ;  /* 0x000000091a097208 */ /* 0x000fc40007000000 */
[----:B------:R-:W-:Y:S02]  /*1950*/  FSEL R6, R6, R3, !P6 ;  /* 0x0000000306067208 */ /* 0x000fe40007000000 */
[----:B------:R-:W-:Y:S02]  /*1960*/  FSEL R0, R7, R0, !P6 ;  /* 0x0000000007007208 */ /* 0x000fe40007000000 */
[----:B------:R-:W-:Y:S02]  /*1970*/  FSEL R27, R27, R2, !P6 ;  /* 0x000000021b1b7208 */ /* 0x000fe40007000000 */
[----:B------:R-:W-:Y:S02]  /*1980*/  @P4 FSEL R28, R13, R48, !P1 ;  /* 0x000000300d1c4208 */ /* 0x000fe40004800000 */
[----:B------:R-:W-:Y:S02]  /*1990*/  @P4 FSEL R31, R10, R45, !P1 ;  /* 0x0000002d0a1f4208 */ /* 0x000fe40004800000 */
[----:B------:R-:W-:-:S02]  /*19a0*/  @P4 FSEL R29, R8, R43, !P1 ;  /* 0x0000002b081d4208 */ /* 0x000fc40004800000 */
[----:B------:R-:W-:Y:S02]  /*19b0*/  FSETP.GEU.AND P3, PT, R9, RZ, PT ;  /* 0x000000ff0900720b */ /* 0x000fe40003f6e000 */
[----:B------:R-:W-:Y:S02]  /*19c0*/  FSETP.GEU.AND P1, PT, R27, RZ, PT ;  /* 0x000000ff1b00720b */ /* 0x000fe40003f2e000 */
[----:B------:R-:W-:Y:S02]  /*19d0*/  FSETP.GEU.AND P4, PT, R0, RZ, PT ;  /* 0x000000ff0000720b */ /* 0x000fe40003f8e000 */
[----:B------:R-:W-:Y:S01]  /*19e0*/  FSETP.GEU.AND P5, PT, R6, RZ, PT ;  /* 0x000000ff0600720b */ /* 0x000fe20003fae000 */
[----:B------:R-:W-:Y:S01]  /*19f0*/  VIADD R7, R11, 0x840 ;  /* 0x000008400b077836 */ /* 0x000fe20000000000 */
[----:B------:R-:W-:Y:S01]  /*1a00*/  SEL R10, R9, RZ, P3 ;  /* 0x000000ff090a7207 */ /* 0x000fe20001800000 */
[----:B0-----:R-:W-:Y:S01]  /*1a10*/  IMAD.WIDE R2, R11, 0x4, R4 ;  /* 0x000000040b027825 */ /* 0x001fe200078e0204 */
[----:B------:R-:W-:-:S02]  /*1a20*/  SEL R11, R27, RZ, P1 ;  /* 0x000000ff1b0b7207 */ /* 0x000fc40000800000 */
[----:B------:R-:W-:Y:S02]  /*1a30*/  SEL R9, R0, RZ, P4 ;  /* 0x000000ff00097207 */ /* 0x000fe40002000000 */
[----:B------:R-:W-:Y:S02]  /*1a40*/  SEL R8, R6, RZ, P5 ;  /* 0x000000ff06087207 */ /* 0x000fe40002800000 */
[----:B------:R-:W-:Y:S02]  /*1a50*/  FSEL R25, R25, R28, !P6 ;  /* 0x0000001c19197208 */ /* 0x000fe40007000000 */
[----:B------:R-:W-:Y:S02]  /*1a60*/  FSEL R29, R36, R29, !P6 ;  /* 0x0000001d241d7208 */ /* 0x000fe40007000000 */
[----:B------:R-:W-:Y:S02]  /*1a70*/  FSEL R31, R38, R31, !P6 ;  /* 0x0000001f261f7208 */ /* 0x000fe40007000000 */
[----:B------:R-:W-:Y:S01]  /*1a80*/  FSEL R30, R37, R30, !P6 ;  /* 0x0000001e251e7208 */ /* 0x000fe20007000000 */
[----:B------:R0:W-:Y:S01]  /*1a90*/  @P2 STG.E.128 desc[UR4][R2.64], R8 ;  /* 0x0000000802002986 */ /* 0x0001e2000c101d04 */
[----:B------:R-:W-:-:S02]  /*1aa0*/  FSETP.GEU.AND P1, PT, R31, RZ, PT ;  /* 0x000000ff1f00720b */ /* 0x000fc40003f2e000 */
[C---:B------:R-:W-:Y:S02]  /*1ab0*/  FSETP.GEU.AND P2, PT, R30.reuse, RZ, PT ;  /* 0x000000ff1e00720b */ /* 0x040fe40003f4e000 */
[----:B------:R-:W-:Y:S02]  /*1ac0*/  FSETP.GEU.AND P3, PT, R29, RZ, PT ;  /* 0x000000ff1d00720b */ /* 0x000fe40003f6e000 */
[----:B------:R-:W-:Y:S01]  /*1ad0*/  FSETP.GEU.AND P4, PT, R25, RZ, PT ;  /* 0x000000ff1900720b */ /* 0x000fe20003f8e000 */
[----:B------:R-:W-:Y:S01]  /*1ae0*/  IMAD.WIDE R4, R7, 0x4, R4 ;  /* 0x0000000407047825 */ /* 0x000fe200078e0204 */
[----:B------:R-:W-:Y:S02]  /*1af0*/  SEL R31, R31, RZ, P1 ;  /* 0x000000ff1f1f7207 */ /* 0x000fe40000800000 */
[----:B------:R-:W-:Y:S02]  /*1b00*/  SEL R30, R30, RZ, P2 ;  /* 0x000000ff1e1e7207 */ /* 0x000fe40001000000 */
[----:B------:R-:W-:-:S02]  /*1b10*/  SEL R29, R29, RZ, P3 ;  /* 0x000000ff1d1d7207 */ /* 0x000fc40001800000 */
[----:B------:R-:W-:Y:S01]  /*1b20*/  SEL R28, R25, RZ, P4 ;  /* 0x000000ff191c7207 */ /* 0x000fe20002000000 */
[----:B0-----:R-:W-:Y:S06]  /*1b30*/  @!P0 EXIT ;  /* 0x000000000000894d */ /* 0x001fec0003800000 */
[----:B------:R-:W-:Y:S01]  /*1b40*/  STG.E.128 desc[UR4][R4.64], R28 ;  /* 0x0000001c04007986 */ /* 0x000fe2000c101d04 */
[----:B------:R-:W-:Y:S05]  /*1b50*/  EXIT ;  /* 0x000000000000794d */ /* 0x000fea0003800000 */
.L_x_0:
[----:B------:R-:W-:-:S00]  /*1b60*/  BRA `(.L_x_0) ;  /* 0xfffffffc00fc7947 */ /* 0x000fc0000383ffff */
[----:B------:R-:W-:-:S00]  /*1b70*/  NOP ;  /* 0x0000000000007918 */ /* 0x000fc00000000000 */
        /* <DEDUP_REMOVED lines=8> */
.L_x_1:


//--------------------- .nv.global.init           --------------------------
	.section	.nv.global.init,"aw",@progbits
.nv.global.init:
	.type		_$_str,@object
	.size		_$_str,(_$_str_$_2 - _$_str)
_$_str:
        /*0000*/ 	.byte	0x5f, 0x5f, 0x43, 0x55, 0x44, 0x41, 0x5f, 0x46, 0x54, 0x5a, 0x00
	.type		_$_str_$_2,@object
	.size		_$_str_$_2,(.L_1 - _$_str_$_2)
_$_str_$_2:
        /*000b*/ 	.byte	0x5f, 0x5f, 0x43, 0x55, 0x44, 0x41, 0x5f, 0x50, 0x52, 0x45, 0x43, 0x5f, 0x53, 0x51, 0x52, 0x54
        /*001b*/ 	.byte	0x00
.L_1:


//--------------------- .nv.constant0.triton_poi_fused_cat_relu_69 --------------------------
	.section	.nv.constant0.triton_poi_fused_cat_relu_69,"a",@progbits
	.sectionflags	@""
	.align	4
.nv.constant0.triton_poi_fused_cat_relu_69:
	.zero		632
